//
// Generated by NVIDIA NVVM Compiler
//
// Compiler Build ID: CL-36424714
// Cuda compilation tools, release 13.0, V13.0.88
// Based on NVVM 20.0.0
//

.version 9.0
.target sm_100
.address_size 64

	// .globl	_Z16transpose_matrixPiS_ii

.visible .entry _Z16transpose_matrixPiS_ii(
	.param .u64 .ptr .align 1 _Z16transpose_matrixPiS_ii_param_0,
	.param .u64 .ptr .align 1 _Z16transpose_matrixPiS_ii_param_1,
	.param .u32 _Z16transpose_matrixPiS_ii_param_2,
	.param .u32 _Z16transpose_matrixPiS_ii_param_3
)
{
	.reg .pred 	%p<4>;
	.reg .b32 	%r<16>;
	.reg .b64 	%rd<9>;

	ld.param.u64 	%rd1, [_Z16transpose_matrixPiS_ii_param_0];
	ld.param.u64 	%rd2, [_Z16transpose_matrixPiS_ii_param_1];
	ld.param.u32 	%r3, [_Z16transpose_matrixPiS_ii_param_2];
	ld.param.u32 	%r5, [_Z16transpose_matrixPiS_ii_param_3];
	mov.u32 	%r6, %ntid.x;
	mov.u32 	%r7, %ctaid.x;
	mov.u32 	%r8, %tid.x;
	mad.lo.s32 	%r1, %r6, %r7, %r8;
	mov.u32 	%r9, %ntid.y;
	mov.u32 	%r10, %ctaid.y;
	mov.u32 	%r11, %tid.y;
	mad.lo.s32 	%r12, %r9, %r10, %r11;
	setp.ge.s32 	%p1, %r1, %r3;
	setp.ge.s32 	%p2, %r12, %r5;
	or.pred  	%p3, %p1, %p2;
	@%p3 bra 	$L__BB0_2;
	cvta.to.global.u64 	%rd3, %rd1;
	cvta.to.global.u64 	%rd4, %rd2;
	mad.lo.s32 	%r13, %r3, %r12, %r1;
	mul.wide.s32 	%rd5, %r13, 4;
	add.s64 	%rd6, %rd3, %rd5;
	ld.global.u32 	%r14, [%rd6];
	mad.lo.s32 	%r15, %r5, %r1, %r12;
	mul.wide.s32 	%rd7, %r15, 4;
	add.s64 	%rd8, %rd4, %rd7;
	st.global.u32 	[%rd8], %r14;
$L__BB0_2:
	ret;

}


// ===== COMPILED SASS (sm_100) =====

	.target	sm_100

	.elftype	@"ET_EXEC"


//--------------------- .note.nv.tkinfo           --------------------------
	.section	.note.nv.tkinfo,"",@"SHT_NOTE"
	.sectionflags	@"SHF_NOTE_NV_TKINFO"
	.tkinfo
        /*0018*/ 	.word	0x00000002
        /*0030*/ 	.string	""
        /*0030*/ 	.string	"ptxas"
        /*0030*/ 	.string	"Cuda compilation tools, release 13.0, V13.0.88"
        /*0030*/ 	.string	"Build cuda_13.0.r13.0/compiler.36424714_0"
        /*0030*/ 	.string	"-arch sm_100 -m 64 "



//--------------------- .note.nv.cuinfo           --------------------------
	.section	.note.nv.cuinfo,"",@"SHT_NOTE"
	.sectionflags	@"SHF_NOTE_NV_CUINFO"
        /*0018*/ 	.short	0x0002
        /*001a*/ 	.short	0x0064
        /*001c*/ 	.short	0x0082
	.zero		2


//--------------------- .nv.info                  --------------------------
	.section	.nv.info,"",@"SHT_CUDA_INFO"
	.align	4


	//----- nvinfo : EIATTR_REGCOUNT
	.align		4
        /*0000*/ 	.byte	0x04, 0x2f
        /*0002*/ 	.short	(.L_1 - .L_0)
	.align		4
.L_0:
        /*0004*/ 	.word	index@(_Z16transpose_matrixPiS_ii)
        /*0008*/ 	.word	0x0000000a


	//----- nvinfo : EIATTR_FRAME_SIZE
	.align		4
.L_1:
        /*000c*/ 	.byte	0x04, 0x11
        /*000e*/ 	.short	(.L_3 - .L_2)
	.align		4
.L_2:
        /*0010*/ 	.word	index@(_Z16transpose_matrixPiS_ii)
        /*0014*/ 	.word	0x00000000


	//----- nvinfo : EIATTR_MIN_STACK_SIZE
	.align		4
.L_3:
        /*0018*/ 	.byte	0x04, 0x12
        /*001a*/ 	.short	(.L_5 - .L_4)
	.align		4
.L_4:
        /*001c*/ 	.word	index@(_Z16transpose_matrixPiS_ii)
        /*0020*/ 	.word	0x00000000
.L_5:


//--------------------- .nv.compat                --------------------------
	.section	.nv.compat,"",@"SHT_CUDA_COMPAT_INFO"
	.align	4
        /*0000*/ 	.byte	0x02, 0x09, 0x00, 0x00, 0x02, 0x02, 0x01, 0x00, 0x02, 0x05, 0x05, 0x00, 0x03, 0x07, 0x01, 0x01
        /*0010*/ 	.byte	0x02, 0x03, 0x00, 0x00, 0x02, 0x06, 0x01, 0x00, 0x04, 0x0b, 0x08, 0x00, 0x09, 0x00, 0x00, 0x00
        /*0020*/ 	.byte	0x00, 0x00, 0x00, 0x00


//--------------------- .nv.info._Z16transpose_matrixPiS_ii --------------------------
	.section	.nv.info._Z16transpose_matrixPiS_ii,"",@"SHT_CUDA_INFO"
	.sectionflags	@""
	.align	4


	//----- nvinfo : EIATTR_CUDA_API_VERSION
	.align		4
        /*0000*/ 	.byte	0x04, 0x37
        /*0002*/ 	.short	(.L_7 - .L_6)
.L_6:
        /*0004*/ 	.word	0x00000082


	//----- nvinfo : EIATTR_KPARAM_INFO
	.align		4
.L_7:
        /*0008*/ 	.byte	0x04, 0x17
        /*000a*/ 	.short	(.L_9 - .L_8)
.L_8:
        /*000c*/ 	.word	0x00000000
        /*0010*/ 	.short	0x0003
        /*0012*/ 	.short	0x0014
        /*0014*/ 	.byte	0x00, 0xf0, 0x11, 0x00


	//----- nvinfo : EIATTR_KPARAM_INFO
	.align		4
.L_9:
        /*0018*/ 	.byte	0x04, 0x17
        /*001a*/ 	.short	(.L_11 - .L_10)
.L_10:
        /*001c*/ 	.word	0x00000000
        /*0020*/ 	.short	0x0002
        /*0022*/ 	.short	0x0010
        /*0024*/ 	.byte	0x00, 0xf0, 0x11, 0x00


	//----- nvinfo : EIATTR_KPARAM_INFO
	.align		4
.L_11:
        /*0028*/ 	.byte	0x04, 0x17
        /*002a*/ 	.short	(.L_13 - .L_12)
.L_12:
        /*002c*/ 	.word	0x00000000
        /*0030*/ 	.short	0x0001
        /*0032*/ 	.short	0x0008
        /*0034*/ 	.byte	0x00, 0xf5, 0x21, 0x00


	//----- nvinfo : EIATTR_KPARAM_INFO
	.align		4
.L_13:
        /*0038*/ 	.byte	0x04, 0x17
        /*003a*/ 	.short	(.L_15 - .L_14)
.L_14:
        /*003c*/ 	.word	0x00000000
        /*0040*/ 	.short	0x0000
        /*0042*/ 	.short	0x0000
        /*0044*/ 	.byte	0x00, 0xf5, 0x21, 0x00


	//----- nvinfo : EIATTR_SPARSE_MMA_MASK
	.align		4
.L_15:
        /*0048*/ 	.byte	0x03, 0x50
        /*004a*/ 	.short	0x0000


	//----- nvinfo : EIATTR_MAXREG_COUNT
	.align		4
        /*004c*/ 	.byte	0x03, 0x1b
        /*004e*/ 	.short	0x00ff


	//----- nvinfo : EIATTR_MERCURY_ISA_VERSION
	.align		4
        /*0050*/ 	.byte	0x03, 0x5f
        /*0052*/ 	.short	0x0101


	//----- nvinfo : EIATTR_VRC_CTA_INIT_COUNT
	.align		4
        /*0054*/ 	.byte	0x02, 0x4a
	.zero		1
	.zero		1


	//----- nvinfo : EIATTR_EXIT_INSTR_OFFSETS
	.align		4
        /*0058*/ 	.byte	0x04, 0x1c
        /*005a*/ 	.short	(.L_17 - .L_16)


	//   ....[0]....
.L_16:
        /*005c*/ 	.word	0x000000c0


	//   ....[1]....
        /*0060*/ 	.word	0x00000160


	//----- nvinfo : EIATTR_CBANK_PARAM_SIZE
	.align		4
.L_17:
        /*0064*/ 	.byte	0x03, 0x19
        /*0066*/ 	.short	0x0018


	//----- nvinfo : EIATTR_PARAM_CBANK
	.align		4
        /*0068*/ 	.byte	0x04, 0x0a
        /*006a*/ 	.short	(.L_19 - .L_18)
	.align		4
.L_18:
        /*006c*/ 	.word	index@(.nv.constant0._Z16transpose_matrixPiS_ii)
        /*0070*/ 	.short	0x0380
        /*0072*/ 	.short	0x0018


	//----- nvinfo : EIATTR_SW_WAR
	.align		4
.L_19:
        /*0074*/ 	.byte	0x04, 0x36
        /*0076*/ 	.short	(.L_21 - .L_20)
.L_20:
        /*0078*/ 	.word	0x00000008
.L_21:


//--------------------- .nv.callgraph             --------------------------
	.section	.nv.callgraph,"",@"SHT_CUDA_CALLGRAPH"
	.align	4
	.sectionentsize	8
	.align		4
        /*0000*/ 	.word	0x00000000
	.align		4
        /*0004*/ 	.word	0xffffffff
	.align		4
        /*0008*/ 	.word	0x00000000
	.align		4
        /*000c*/ 	.word	0xfffffffe
	.align		4
        /*0010*/ 	.word	0x00000000
	.align		4
        /*0014*/ 	.word	0xfffffffd
	.align		4
        /*0018*/ 	.word	0x00000000
	.align		4
        /*001c*/ 	.word	0xfffffffc


//--------------------- .text._Z16transpose_matrixPiS_ii --------------------------
	.section	.text._Z16transpose_matrixPiS_ii,"ax",@progbits
	.align	128
        .global         _Z16transpose_matrixPiS_ii
        .type           _Z16transpose_matrixPiS_ii,@function
        .size           _Z16transpose_matrixPiS_ii,(.L_x_1 - _Z16transpose_matrixPiS_ii)
        .other          _Z16transpose_matrixPiS_ii,@"STO_CUDA_ENTRY STV_DEFAULT"
_Z16transpose_matrixPiS_ii:
.text._Z16transpose_matrixPiS_ii:
[----:B------:R-:W-:Y:S01]  /*0000*/  LDC R1, c[0x0][0x37c] ;  /* 0x0000df00ff017b82 */ /* 0x000fe20000000800 */
[----:B------:R-:W0:Y:S01]  /*0010*/  S2R R7, SR_CTAID.Y ;  /* 0x0000000000077919 */ /* 0x000e220000002600 */
[----:B------:R-:W1:Y:S01]  /*0020*/  LDCU UR4, c[0x0][0x360] ;  /* 0x00006c00ff0477ac */ /* 0x000e620008000800 */
[----:B------:R-:W0:Y:S01]  /*0030*/  S2R R2, SR_TID.Y ;  /* 0x0000000000027919 */ /* 0x000e220000002200 */
[----:B------:R-:W0:Y:S01]  /*0040*/  LDCU UR5, c[0x0][0x364] ;  /* 0x00006c80ff0577ac */ /* 0x000e220008000800 */
[----:B------:R-:W1:Y:S01]  /*0050*/  S2R R0, SR_CTAID.X ;  /* 0x0000000000007919 */ /* 0x000e620000002500 */
[----:B------:R-:W2:Y:S01]  /*0060*/  LDCU.64 UR6, c[0x0][0x390] ;  /* 0x00007200ff0677ac */ /* 0x000ea20008000a00 */
[----:B------:R-:W1:Y:S01]  /*0070*/  S2R R3, SR_TID.X ;  /* 0x0000000000037919 */ /* 0x000e620000002100 */
[----:B0-----:R-:W-:-:S05]  /*0080*/  IMAD R7, R7, UR5, R2 ;  /* 0x0000000507077c24 */ /* 0x001fca000f8e0202 */
[----:B--2---:R-:W-:Y:S01]  /*0090*/  ISETP.GE.AND P0, PT, R7, UR7, PT ;  /* 0x0000000707007c0c */ /* 0x004fe2000bf06270 */
[----:B-1----:R-:W-:-:S05]  /*00a0*/  IMAD R0, R0, UR4, R3 ;  /* 0x0000000400007c24 */ /* 0x002fca000f8e0203 */
[----:B------:R-:W-:-:S13]  /*00b0*/  ISETP.GE.OR P0, PT, R0, UR6, P0 ;  /* 0x0000000600007c0c */ /* 0x000fda0008706670 */
[----:B------:R-:W-:Y:S05]  /*00c0*/  @P0 EXIT ;  /* 0x000000000000094d */ /* 0x000fea0003800000 */
[----:B------:R-:W0:Y:S01]  /*00d0*/  LDC.64 R2, c[0x0][0x380] ;  /* 0x0000e000ff027b82 */ /* 0x000e220000000a00 */
[----:B------:R-:W1:Y:S01]  /*00e0*/  LDCU.64 UR4, c[0x0][0x358] ;  /* 0x00006b00ff0477ac */ /* 0x000e620008000a00 */
[----:B------:R-:W-:-:S04]  /*00f0*/  IMAD R5, R7, UR6, R0 ;  /* 0x0000000607057c24 */ /* 0x000fc8000f8e0200 */
[----:B0-----:R-:W-:Y:S02]  /*0100*/  IMAD.WIDE R2, R5, 0x4, R2 ;  /* 0x0000000405027825 */ /* 0x001fe400078e0202 */
[----:B------:R-:W0:Y:S04]  /*0110*/  LDC.64 R4, c[0x0][0x388] ;  /* 0x0000e200ff047b82 */ /* 0x000e280000000a00 */
[----:B-1----:R-:W2:Y:S01]  /*0120*/  LDG.E R3, desc[UR4][R2.64] ;  /* 0x0000000402037981 */ /* 0x002ea2000c1e1900 */
[----:B------:R-:W-:-:S04]  /*0130*/  IMAD R7, R0, UR7, R7 ;  /* 0x0000000700077c24 */ /* 0x000fc8000f8e0207 */
[----:B0-----:R-:W-:-:S05]  /*0140*/  IMAD.WIDE R4, R7, 0x4, R4 ;  /* 0x0000000407047825 */ /* 0x001fca00078e0204 */
[----:B--2---:R-:W-:Y:S01]  /*0150*/  STG.E desc[UR4][R4.64], R3 ;  /* 0x0000000304007986 */ /* 0x004fe2000c101904 */
[----:B------:R-:W-:Y:S05]  /*0160*/  EXIT ;  /* 0x000000000000794d */ /* 0x000fea0003800000 */
.L_x_0:
[----:B------:R-:W-:-:S00]  /*0170*/  BRA `(.L_x_0) ;  /* 0xfffffffc00fc7947 */ /* 0x000fc0000383ffff */
[----:B------:R-:W-:-:S00]  /*0180*/  NOP ;  /* 0x0000000000007918 */ /* 0x000fc00000000000 */
[----:B------:R-:W-:-:S00]  /*0190*/  NOP ;  /* 0x0000000000007918 */ /* 0x000fc00000000000 */
[----:B------:R-:W-:-:S00]  /*01a0*/  NOP ;  /* 0x0000000000007918 */ /* 0x000fc00000000000 */
[----:B------:R-:W-:-:S00]  /*01b0*/  NOP ;  /* 0x0000000000007918 */ /* 0x000fc00000000000 */
[----:B------:R-:W-:-:S00]  /*01c0*/  NOP ;  /* 0x0000000000007918 */ /* 0x000fc00000000000 */
[----:B------:R-:W-:-:S00]  /*01d0*/  NOP ;  /* 0x0000000000007918 */ /* 0x000fc00000000000 */
[----:B------:R-:W-:-:S00]  /*01e0*/  NOP ;  /* 0x0000000000007918 */ /* 0x000fc00000000000 */
[----:B------:R-:W-:-:S00]  /*01f0*/  NOP ;  /* 0x0000000000007918 */ /* 0x000fc00000000000 */
.L_x_1:


//--------------------- .nv.shared.reserved.0     --------------------------
	.section	.nv.shared.reserved.0,"aw",@nobits
	.weak		__nv_reservedSMEM_offset_0_alias
	.size		__nv_reservedSMEM_offset_0_alias, 0, 64
	.other		__nv_reservedSMEM_offset_0_alias,@"STO_CUDA_RESERVED_SHARED STV_DEFAULT"
__nv_reservedSMEM_offset_0_alias:
	.zero		0
	.zero		64


//--------------------- .nv.constant0._Z16transpose_matrixPiS_ii --------------------------
	.section	.nv.constant0._Z16transpose_matrixPiS_ii,"a",@progbits
	.sectionflags	@""
	.align	4
.nv.constant0._Z16transpose_matrixPiS_ii:
	.zero		920


//--------------------- SYMBOLS --------------------------

	.type		.nv.reservedSmem.offset0,@object
	.size		.nv.reservedSmem.offset0,0x4
